//
// Generated by NVIDIA NVVM Compiler
//
// Compiler Build ID: CL-36424714
// Cuda compilation tools, release 13.0, V13.0.88
// Based on NVVM 20.0.0
//

.version 9.0
.target sm_100
.address_size 64

	// .globl	_Z22forward_propagation_fcPfS_S_S_

.visible .entry _Z22forward_propagation_fcPfS_S_S_(
	.param .u64 .ptr .align 1 _Z22forward_propagation_fcPfS_S_S__param_0,
	.param .u64 .ptr .align 1 _Z22forward_propagation_fcPfS_S_S__param_1,
	.param .u64 .ptr .align 1 _Z22forward_propagation_fcPfS_S_S__param_2,
	.param .u64 .ptr .align 1 _Z22forward_propagation_fcPfS_S_S__param_3
)
{
	.reg .b32 	%r<3>;
	.reg .b32 	%f<21>;
	.reg .b64 	%rd<13>;

	ld.param.u64 	%rd1, [_Z22forward_propagation_fcPfS_S_S__param_0];
	ld.param.u64 	%rd2, [_Z22forward_propagation_fcPfS_S_S__param_1];
	ld.param.u64 	%rd3, [_Z22forward_propagation_fcPfS_S_S__param_2];
	ld.param.u64 	%rd4, [_Z22forward_propagation_fcPfS_S_S__param_3];
	mov.u32 	%r1, %tid.x;
	shl.b32 	%r2, %r1, 2;
	cvta.to.global.u64 	%rd5, %rd3;
	cvta.to.global.u64 	%rd6, %rd2;
	cvta.to.global.u64 	%rd7, %rd1;
	ld.global.f32 	%f1, [%rd5];
	mul.wide.u32 	%rd8, %r2, 4;
	add.s64 	%rd9, %rd6, %rd8;
	ld.global.f32 	%f2, [%rd9];
	ld.global.f32 	%f3, [%rd7];
	fma.rn.f32 	%f4, %f2, %f3, %f1;
	add.f32 	%f5, %f4, 0f00000000;
	ld.global.f32 	%f6, [%rd5+4];
	ld.global.f32 	%f7, [%rd9+4];
	ld.global.f32 	%f8, [%rd7+4];
	fma.rn.f32 	%f9, %f7, %f8, %f6;
	add.f32 	%f10, %f5, %f9;
	ld.global.f32 	%f11, [%rd5+8];
	ld.global.f32 	%f12, [%rd9+8];
	ld.global.f32 	%f13, [%rd7+8];
	fma.rn.f32 	%f14, %f12, %f13, %f11;
	add.f32 	%f15, %f10, %f14;
	ld.global.f32 	%f16, [%rd5+12];
	ld.global.f32 	%f17, [%rd9+12];
	ld.global.f32 	%f18, [%rd7+12];
	fma.rn.f32 	%f19, %f17, %f18, %f16;
	add.f32 	%f20, %f15, %f19;
	cvta.to.global.u64 	%rd10, %rd4;
	mul.wide.u32 	%rd11, %r1, 4;
	add.s64 	%rd12, %rd10, %rd11;
	st.global.f32 	[%rd12], %f20;
	ret;

}


// ===== COMPILED SASS (sm_100) =====

	.target	sm_100

	.elftype	@"ET_EXEC"


//--------------------- .note.nv.tkinfo           --------------------------
	.section	.note.nv.tkinfo,"",@"SHT_NOTE"
	.sectionflags	@"SHF_NOTE_NV_TKINFO"
	.tkinfo
        /*0018*/ 	.word	0x00000002
        /*0030*/ 	.string	""
        /*0030*/ 	.string	"ptxas"
        /*0030*/ 	.string	"Cuda compilation tools, release 13.0, V13.0.88"
        /*0030*/ 	.string	"Build cuda_13.0.r13.0/compiler.36424714_0"
        /*0030*/ 	.string	"-arch sm_100 -m 64 "



//--------------------- .note.nv.cuinfo           --------------------------
	.section	.note.nv.cuinfo,"",@"SHT_NOTE"
	.sectionflags	@"SHF_NOTE_NV_CUINFO"
        /*0018*/ 	.short	0x0002
        /*001a*/ 	.short	0x0064
        /*001c*/ 	.short	0x0082
	.zero		2


//--------------------- .nv.info                  --------------------------
	.section	.nv.info,"",@"SHT_CUDA_INFO"
	.align	4


	//----- nvinfo : EIATTR_REGCOUNT
	.align		4
        /*0000*/ 	.byte	0x04, 0x2f
        /*0002*/ 	.short	(.L_1 - .L_0)
	.align		4
.L_0:
        /*0004*/ 	.word	index@(_Z22forward_propagation_fcPfS_S_S_)
        /*0008*/ 	.word	0x00000018


	//----- nvinfo : EIATTR_FRAME_SIZE
	.align		4
.L_1:
        /*000c*/ 	.byte	0x04, 0x11
        /*000e*/ 	.short	(.L_3 - .L_2)
	.align		4
.L_2:
        /*0010*/ 	.word	index@(_Z22forward_propagation_fcPfS_S_S_)
        /*0014*/ 	.word	0x00000000


	//----- nvinfo : EIATTR_MIN_STACK_SIZE
	.align		4
.L_3:
        /*0018*/ 	.byte	0x04, 0x12
        /*001a*/ 	.short	(.L_5 - .L_4)
	.align		4
.L_4:
        /*001c*/ 	.word	index@(_Z22forward_propagation_fcPfS_S_S_)
        /*0020*/ 	.word	0x00000000
.L_5:


//--------------------- .nv.compat                --------------------------
	.section	.nv.compat,"",@"SHT_CUDA_COMPAT_INFO"
	.align	4
        /*0000*/ 	.byte	0x02, 0x09, 0x00, 0x00, 0x02, 0x02, 0x01, 0x00, 0x02, 0x05, 0x05, 0x00, 0x03, 0x07, 0x01, 0x01
        /*0010*/ 	.byte	0x02, 0x03, 0x00, 0x00, 0x02, 0x06, 0x01, 0x00, 0x04, 0x0b, 0x08, 0x00, 0x09, 0x00, 0x00, 0x00
        /*0020*/ 	.byte	0x00, 0x00, 0x00, 0x00


//--------------------- .nv.info._Z22forward_propagation_fcPfS_S_S_ --------------------------
	.section	.nv.info._Z22forward_propagation_fcPfS_S_S_,"",@"SHT_CUDA_INFO"
	.sectionflags	@""
	.align	4


	//----- nvinfo : EIATTR_CUDA_API_VERSION
	.align		4
        /*0000*/ 	.byte	0x04, 0x37
        /*0002*/ 	.short	(.L_7 - .L_6)
.L_6:
        /*0004*/ 	.word	0x00000082


	//----- nvinfo : EIATTR_KPARAM_INFO
	.align		4
.L_7:
        /*0008*/ 	.byte	0x04, 0x17
        /*000a*/ 	.short	(.L_9 - .L_8)
.L_8:
        /*000c*/ 	.word	0x00000000
        /*0010*/ 	.short	0x0003
        /*0012*/ 	.short	0x0018
        /*0014*/ 	.byte	0x00, 0xf5, 0x21, 0x00


	//----- nvinfo : EIATTR_KPARAM_INFO
	.align		4
.L_9:
        /*0018*/ 	.byte	0x04, 0x17
        /*001a*/ 	.short	(.L_11 - .L_10)
.L_10:
        /*001c*/ 	.word	0x00000000
        /*0020*/ 	.short	0x0002
        /*0022*/ 	.short	0x0010
        /*0024*/ 	.byte	0x00, 0xf5, 0x21, 0x00


	//----- nvinfo : EIATTR_KPARAM_INFO
	.align		4
.L_11:
        /*0028*/ 	.byte	0x04, 0x17
        /*002a*/ 	.short	(.L_13 - .L_12)
.L_12:
        /*002c*/ 	.word	0x00000000
        /*0030*/ 	.short	0x0001
        /*0032*/ 	.short	0x0008
        /*0034*/ 	.byte	0x00, 0xf5, 0x21, 0x00


	//----- nvinfo : EIATTR_KPARAM_INFO
	.align		4
.L_13:
        /*0038*/ 	.byte	0x04, 0x17
        /*003a*/ 	.short	(.L_15 - .L_14)
.L_14:
        /*003c*/ 	.word	0x00000000
        /*0040*/ 	.short	0x0000
        /*0042*/ 	.short	0x0000
        /*0044*/ 	.byte	0x00, 0xf5, 0x21, 0x00


	//----- nvinfo : EIATTR_SPARSE_MMA_MASK
	.align		4
.L_15:
        /*0048*/ 	.byte	0x03, 0x50
        /*004a*/ 	.short	0x0000


	//----- nvinfo : EIATTR_MAXREG_COUNT
	.align		4
        /*004c*/ 	.byte	0x03, 0x1b
        /*004e*/ 	.short	0x00ff


	//----- nvinfo : EIATTR_MERCURY_ISA_VERSION
	.align		4
        /*0050*/ 	.byte	0x03, 0x5f
        /*0052*/ 	.short	0x0101


	//----- nvinfo : EIATTR_VRC_CTA_INIT_COUNT
	.align		4
        /*0054*/ 	.byte	0x02, 0x4a
	.zero		1
	.zero		1


	//----- nvinfo : EIATTR_EXIT_INSTR_OFFSETS
	.align		4
        /*0058*/ 	.byte	0x04, 0x1c
        /*005a*/ 	.short	(.L_17 - .L_16)


	//   ....[0]....
.L_16:
        /*005c*/ 	.word	0x000001f0


	//----- nvinfo : EIATTR_CBANK_PARAM_SIZE
	.align		4
.L_17:
        /*0060*/ 	.byte	0x03, 0x19
        /*0062*/ 	.short	0x0020


	//----- nvinfo : EIATTR_PARAM_CBANK
	.align		4
        /*0064*/ 	.byte	0x04, 0x0a
        /*0066*/ 	.short	(.L_19 - .L_18)
	.align		4
.L_18:
        /*0068*/ 	.word	index@(.nv.constant0._Z22forward_propagation_fcPfS_S_S_)
        /*006c*/ 	.short	0x0380
        /*006e*/ 	.short	0x0020


	//----- nvinfo : EIATTR_SW_WAR
	.align		4
.L_19:
        /*0070*/ 	.byte	0x04, 0x36
        /*0072*/ 	.short	(.L_21 - .L_20)
.L_20:
        /*0074*/ 	.word	0x00000008
.L_21:


//--------------------- .nv.callgraph             --------------------------
	.section	.nv.callgraph,"",@"SHT_CUDA_CALLGRAPH"
	.align	4
	.sectionentsize	8
	.align		4
        /*0000*/ 	.word	0x00000000
	.align		4
        /*0004*/ 	.word	0xffffffff
	.align		4
        /*0008*/ 	.word	0x00000000
	.align		4
        /*000c*/ 	.word	0xfffffffe
	.align		4
        /*0010*/ 	.word	0x00000000
	.align		4
        /*0014*/ 	.word	0xfffffffd
	.align		4
        /*0018*/ 	.word	0x00000000
	.align		4
        /*001c*/ 	.word	0xfffffffc


//--------------------- .text._Z22forward_propagation_fcPfS_S_S_ --------------------------
	.section	.text._Z22forward_propagation_fcPfS_S_S_,"ax",@progbits
	.align	128
        .global         _Z22forward_propagation_fcPfS_S_S_
        .type           _Z22forward_propagation_fcPfS_S_S_,@function
        .size           _Z22forward_propagation_fcPfS_S_S_,(.L_x_1 - _Z22forward_propagation_fcPfS_S_S_)
        .other          _Z22forward_propagation_fcPfS_S_S_,@"STO_CUDA_ENTRY STV_DEFAULT"
_Z22forward_propagation_fcPfS_S_S_:
.text._Z22forward_propagation_fcPfS_S_S_:
[----:B------:R-:W-:Y:S01]  /*0000*/  LDC R1, c[0x0][0x37c] ;  /* 0x0000df00ff017b82 */ /* 0x000fe20000000800 */
[----:B------:R-:W0:Y:S07]  /*0010*/  S2R R9, SR_TID.X ;  /* 0x0000000000097919 */ /* 0x000e2e0000002100 */
[----:B------:R-:W1:Y:S01]  /*0020*/  LDC.64 R10, c[0x0][0x388] ;  /* 0x0000e200ff0a7b82 */ /* 0x000e620000000a00 */
[----:B------:R-:W2:Y:S07]  /*0030*/  LDCU.64 UR4, c[0x0][0x358] ;  /* 0x00006b00ff0477ac */ /* 0x000eae0008000a00 */
[----:B------:R-:W2:Y:S08]  /*0040*/  LDC.64 R4, c[0x0][0x390] ;  /* 0x0000e400ff047b82 */ /* 0x000eb00000000a00 */
[----:B------:R-:W3:Y:S01]  /*0050*/  LDC.64 R2, c[0x0][0x380] ;  /* 0x0000e000ff027b82 */ /* 0x000ee20000000a00 */
[----:B0-----:R-:W-:Y:S01]  /*0060*/  SHF.L.U32 R7, R9, 0x2, RZ ;  /* 0x0000000209077819 */ /* 0x001fe200000006ff */
[----:B--2---:R-:W2:Y:S04]  /*0070*/  LDG.E R0, desc[UR4][R4.64] ;  /* 0x0000000404007981 */ /* 0x004ea8000c1e1900 */
[----:B-1----:R-:W-:Y:S01]  /*0080*/  IMAD.WIDE.U32 R10, R7, 0x4, R10 ;  /* 0x00000004070a7825 */ /* 0x002fe200078e000a */
[----:B------:R-:W4:Y:S01]  /*0090*/  LDG.E R12, desc[UR4][R4.64+0x4] ;  /* 0x00000404040c7981 */ /* 0x000f22000c1e1900 */
[----:B------:R-:W0:Y:S03]  /*00a0*/  LDC.64 R6, c[0x0][0x398] ;  /* 0x0000e600ff067b82 */ /* 0x000e260000000a00 */
[----:B---3--:R-:W2:Y:S04]  /*00b0*/  LDG.E R8, desc[UR4][R2.64] ;  /* 0x0000000402087981 */ /* 0x008ea8000c1e1900 */
[----:B------:R-:W2:Y:S04]  /*00c0*/  LDG.E R13, desc[UR4][R10.64] ;  /* 0x000000040a0d7981 */ /* 0x000ea8000c1e1900 */
[----:B------:R-:W4:Y:S04]  /*00d0*/  LDG.E R14, desc[UR4][R2.64+0x4] ;  /* 0x00000404020e7981 */ /* 0x000f28000c1e1900 */
[----:B------:R-:W4:Y:S04]  /*00e0*/  LDG.E R15, desc[UR4][R10.64+0x4] ;  /* 0x000004040a0f7981 */ /* 0x000f28000c1e1900 */
[----:B------:R-:W3:Y:S04]  /*00f0*/  LDG.E R16, desc[UR4][R4.64+0x8] ;  /* 0x0000080404107981 */ /* 0x000ee8000c1e1900 */
[----:B------:R-:W3:Y:S04]  /*0100*/  LDG.E R18, desc[UR4][R2.64+0x8] ;  /* 0x0000080402127981 */ /* 0x000ee8000c1e1900 */
[----:B------:R-:W3:Y:S04]  /*0110*/  LDG.E R17, desc[UR4][R10.64+0x8] ;  /* 0x000008040a117981 */ /* 0x000ee8000c1e1900 */
[----:B------:R-:W5:Y:S04]  /*0120*/  LDG.E R20, desc[UR4][R10.64+0xc] ;  /* 0x00000c040a147981 */ /* 0x000f68000c1e1900 */
[----:B------:R-:W5:Y:S04]  /*0130*/  LDG.E R19, desc[UR4][R4.64+0xc] ;  /* 0x00000c0404137981 */ /* 0x000f68000c1e1900 */
[----:B------:R-:W5:Y:S01]  /*0140*/  LDG.E R21, desc[UR4][R2.64+0xc] ;  /* 0x00000c0402157981 */ /* 0x000f62000c1e1900 */
[----:B0-----:R-:W-:-:S04]  /*0150*/  IMAD.WIDE.U32 R6, R9, 0x4, R6 ;  /* 0x0000000409067825 */ /* 0x001fc800078e0006 */
[----:B--2---:R-:W-:-:S04]  /*0160*/  FFMA R0, R13, R8, R0 ;  /* 0x000000080d007223 */ /* 0x004fc80000000000 */
[----:B------:R-:W-:Y:S01]  /*0170*/  FADD R0, RZ, R0 ;  /* 0x00000000ff007221 */ /* 0x000fe20000000000 */
[----:B----4-:R-:W-:-:S04]  /*0180*/  FFMA R15, R15, R14, R12 ;  /* 0x0000000e0f0f7223 */ /* 0x010fc8000000000c */
[----:B------:R-:W-:Y:S01]  /*0190*/  FADD R0, R0, R15 ;  /* 0x0000000f00007221 */ /* 0x000fe20000000000 */
[----:B---3--:R-:W-:-:S04]  /*01a0*/  FFMA R17, R17, R18, R16 ;  /* 0x0000001211117223 */ /* 0x008fc80000000010 */
[----:B------:R-:W-:Y:S01]  /*01b0*/  FADD R0, R0, R17 ;  /* 0x0000001100007221 */ /* 0x000fe20000000000 */
[----:B-----5:R-:W-:-:S04]  /*01c0*/  FFMA R19, R20, R21, R19 ;  /* 0x0000001514137223 */ /* 0x020fc80000000013 */
[----:B------:R-:W-:-:S05]  /*01d0*/  FADD R19, R0, R19 ;  /* 0x0000001300137221 */ /* 0x000fca0000000000 */
[----:B------:R-:W-:Y:S01]  /*01e0*/  STG.E desc[UR4][R6.64], R19 ;  /* 0x0000001306007986 */ /* 0x000fe2000c101904 */
[----:B------:R-:W-:Y:S05]  /*01f0*/  EXIT ;  /* 0x000000000000794d */ /* 0x000fea0003800000 */
.L_x_0:
[----:B------:R-:W-:-:S00]  /*0200*/  BRA `(.L_x_0) ;  /* 0xfffffffc00fc7947 */ /* 0x000fc0000383ffff */
[----:B------:R-:W-:-:S00]  /*0210*/  NOP ;  /* 0x0000000000007918 */ /* 0x000fc00000000000 */
        /* <DEDUP_REMOVED lines=14> */
.L_x_1:


//--------------------- .nv.shared.reserved.0     --------------------------
	.section	.nv.shared.reserved.0,"aw",@nobits
	.weak		__nv_reservedSMEM_offset_0_alias
	.size		__nv_reservedSMEM_offset_0_alias, 0, 64
	.other		__nv_reservedSMEM_offset_0_alias,@"STO_CUDA_RESERVED_SHARED STV_DEFAULT"
__nv_reservedSMEM_offset_0_alias:
	.zero		0
	.zero		64


//--------------------- .nv.constant0._Z22forward_propagation_fcPfS_S_S_ --------------------------
	.section	.nv.constant0._Z22forward_propagation_fcPfS_S_S_,"a",@progbits
	.sectionflags	@""
	.align	4
.nv.constant0._Z22forward_propagation_fcPfS_S_S_:
	.zero		928


//--------------------- SYMBOLS --------------------------

	.type		.nv.reservedSmem.offset0,@object
	.size		.nv.reservedSmem.offset0,0x4
